//
// Generated by NVIDIA NVVM Compiler
//
// Compiler Build ID: CL-36424714
// Cuda compilation tools, release 13.0, V13.0.88
// Based on NVVM 20.0.0
//

.version 9.0
.target sm_100
.address_size 64

	// .globl	_Z19matrixMultGPUKernelPfS_S_iiii
// _ZZ19matrixMultGPUKernelPfS_S_iiiiE8a_shared has been demoted
// _ZZ19matrixMultGPUKernelPfS_S_iiiiE8b_shared has been demoted

.visible .entry _Z19matrixMultGPUKernelPfS_S_iiii(
	.param .u64 .ptr .align 1 _Z19matrixMultGPUKernelPfS_S_iiii_param_0,
	.param .u64 .ptr .align 1 _Z19matrixMultGPUKernelPfS_S_iiii_param_1,
	.param .u64 .ptr .align 1 _Z19matrixMultGPUKernelPfS_S_iiii_param_2,
	.param .u32 _Z19matrixMultGPUKernelPfS_S_iiii_param_3,
	.param .u32 _Z19matrixMultGPUKernelPfS_S_iiii_param_4,
	.param .u32 _Z19matrixMultGPUKernelPfS_S_iiii_param_5,
	.param .u32 _Z19matrixMultGPUKernelPfS_S_iiii_param_6
)
{
	.reg .pred 	%p<22>;
	.reg .b32 	%r<84>;
	.reg .b32 	%f<127>;
	.reg .b64 	%rd<14>;
	// demoted variable
	.shared .align 4 .b8 _ZZ19matrixMultGPUKernelPfS_S_iiiiE8a_shared[4096];
	// demoted variable
	.shared .align 4 .b8 _ZZ19matrixMultGPUKernelPfS_S_iiiiE8b_shared[4096];
	ld.param.u64 	%rd3, [_Z19matrixMultGPUKernelPfS_S_iiii_param_0];
	ld.param.u64 	%rd4, [_Z19matrixMultGPUKernelPfS_S_iiii_param_1];
	ld.param.u32 	%r34, [_Z19matrixMultGPUKernelPfS_S_iiii_param_3];
	ld.param.u32 	%r35, [_Z19matrixMultGPUKernelPfS_S_iiii_param_4];
	ld.param.u32 	%r36, [_Z19matrixMultGPUKernelPfS_S_iiii_param_5];
	ld.param.u32 	%r37, [_Z19matrixMultGPUKernelPfS_S_iiii_param_6];
	mov.u32 	%r1, %tid.x;
	mov.u32 	%r2, %tid.y;
	mov.u32 	%r38, %ctaid.y;
	mad.lo.s32 	%r3, %r37, %r38, %r2;
	mov.u32 	%r39, %ctaid.x;
	mad.lo.s32 	%r4, %r37, %r39, %r1;
	add.s32 	%r40, %r35, -1;
	div.s32 	%r5, %r40, %r37;
	setp.lt.s32 	%p1, %r5, 0;
	mov.f32 	%f125, 0f00000000;
	@%p1 bra 	$L__BB0_21;
	shl.b32 	%r42, %r2, 7;
	mov.u32 	%r43, _ZZ19matrixMultGPUKernelPfS_S_iiiiE8a_shared;
	add.s32 	%r6, %r43, %r42;
	mul.lo.s32 	%r7, %r3, %r35;
	shl.b32 	%r44, %r1, 2;
	mov.u32 	%r45, _ZZ19matrixMultGPUKernelPfS_S_iiiiE8b_shared;
	add.s32 	%r8, %r45, %r44;
	and.b32  	%r9, %r37, 15;
	and.b32  	%r10, %r37, 7;
	and.b32  	%r11, %r37, 2147483632;
	and.b32  	%r12, %r37, 3;
	neg.s32 	%r13, %r11;
	cvta.to.global.u64 	%rd1, %rd3;
	cvta.to.global.u64 	%rd2, %rd4;
	mov.f32 	%f125, 0f00000000;
	mov.b32 	%r77, 0;
$L__BB0_2:
	mov.u32 	%r14, %r77;
	setp.ge.s32 	%p2, %r3, %r34;
	mul.lo.s32 	%r15, %r14, %r37;
	add.s32 	%r46, %r15, %r1;
	setp.ge.s32 	%p3, %r46, %r35;
	mov.f32 	%f116, 0f00000000;
	or.pred  	%p4, %p2, %p3;
	@%p4 bra 	$L__BB0_4;
	add.s32 	%r47, %r46, %r7;
	mul.wide.s32 	%rd6, %r47, 4;
	add.s64 	%rd7, %rd1, %rd6;
	ld.global.f32 	%f116, [%rd7];
$L__BB0_4:
	setp.ge.s32 	%p5, %r4, %r36;
	add.s32 	%r49, %r6, %r44;
	st.shared.f32 	[%r49], %f116;
	add.s32 	%r17, %r15, %r2;
	setp.ge.s32 	%p6, %r17, %r35;
	mov.f32 	%f117, 0f00000000;
	or.pred  	%p7, %p5, %p6;
	@%p7 bra 	$L__BB0_6;
	mad.lo.s32 	%r51, %r17, %r36, %r4;
	mul.wide.s32 	%rd8, %r51, 4;
	add.s64 	%rd9, %rd2, %rd8;
	ld.global.f32 	%f117, [%rd9];
$L__BB0_6:
	setp.lt.s32 	%p8, %r37, 1;
	add.s32 	%r54, %r45, %r42;
	add.s32 	%r56, %r54, %r44;
	st.shared.f32 	[%r56], %f117;
	bar.sync 	0;
	@%p8 bra 	$L__BB0_20;
	setp.lt.u32 	%p9, %r37, 16;
	mov.b32 	%r82, 0;
	@%p9 bra 	$L__BB0_10;
	mov.u32 	%r59, _ZZ19matrixMultGPUKernelPfS_S_iiiiE8a_shared;
	add.s32 	%r60, %r42, %r59;
	add.s32 	%r79, %r60, 32;
	shl.b32 	%r61, %r1, 2;
	mov.u32 	%r62, _ZZ19matrixMultGPUKernelPfS_S_iiiiE8b_shared;
	add.s32 	%r63, %r61, %r62;
	add.s32 	%r78, %r63, 1024;
	mov.u32 	%r80, %r13;
$L__BB0_9:
	.pragma "nounroll";
	ld.shared.f32 	%f26, [%r79+-32];
	ld.shared.f32 	%f27, [%r78+-1024];
	fma.rn.f32 	%f28, %f26, %f27, %f125;
	ld.shared.f32 	%f29, [%r79+-28];
	ld.shared.f32 	%f30, [%r78+-896];
	fma.rn.f32 	%f31, %f29, %f30, %f28;
	ld.shared.f32 	%f32, [%r79+-24];
	ld.shared.f32 	%f33, [%r78+-768];
	fma.rn.f32 	%f34, %f32, %f33, %f31;
	ld.shared.f32 	%f35, [%r79+-20];
	ld.shared.f32 	%f36, [%r78+-640];
	fma.rn.f32 	%f37, %f35, %f36, %f34;
	ld.shared.f32 	%f38, [%r79+-16];
	ld.shared.f32 	%f39, [%r78+-512];
	fma.rn.f32 	%f40, %f38, %f39, %f37;
	ld.shared.f32 	%f41, [%r79+-12];
	ld.shared.f32 	%f42, [%r78+-384];
	fma.rn.f32 	%f43, %f41, %f42, %f40;
	ld.shared.f32 	%f44, [%r79+-8];
	ld.shared.f32 	%f45, [%r78+-256];
	fma.rn.f32 	%f46, %f44, %f45, %f43;
	ld.shared.f32 	%f47, [%r79+-4];
	ld.shared.f32 	%f48, [%r78+-128];
	fma.rn.f32 	%f49, %f47, %f48, %f46;
	ld.shared.f32 	%f50, [%r79];
	ld.shared.f32 	%f51, [%r78];
	fma.rn.f32 	%f52, %f50, %f51, %f49;
	ld.shared.f32 	%f53, [%r79+4];
	ld.shared.f32 	%f54, [%r78+128];
	fma.rn.f32 	%f55, %f53, %f54, %f52;
	ld.shared.f32 	%f56, [%r79+8];
	ld.shared.f32 	%f57, [%r78+256];
	fma.rn.f32 	%f58, %f56, %f57, %f55;
	ld.shared.f32 	%f59, [%r79+12];
	ld.shared.f32 	%f60, [%r78+384];
	fma.rn.f32 	%f61, %f59, %f60, %f58;
	ld.shared.f32 	%f62, [%r79+16];
	ld.shared.f32 	%f63, [%r78+512];
	fma.rn.f32 	%f64, %f62, %f63, %f61;
	ld.shared.f32 	%f65, [%r79+20];
	ld.shared.f32 	%f66, [%r78+640];
	fma.rn.f32 	%f67, %f65, %f66, %f64;
	ld.shared.f32 	%f68, [%r79+24];
	ld.shared.f32 	%f69, [%r78+768];
	fma.rn.f32 	%f70, %f68, %f69, %f67;
	ld.shared.f32 	%f71, [%r79+28];
	ld.shared.f32 	%f72, [%r78+896];
	fma.rn.f32 	%f125, %f71, %f72, %f70;
	add.s32 	%r80, %r80, 16;
	add.s32 	%r79, %r79, 64;
	add.s32 	%r78, %r78, 2048;
	setp.ne.s32 	%p10, %r80, 0;
	mov.u32 	%r82, %r11;
	@%p10 bra 	$L__BB0_9;
$L__BB0_10:
	setp.eq.s32 	%p11, %r9, 0;
	@%p11 bra 	$L__BB0_20;
	add.s32 	%r64, %r9, -1;
	setp.lt.u32 	%p12, %r64, 7;
	@%p12 bra 	$L__BB0_13;
	shl.b32 	%r65, %r82, 2;
	add.s32 	%r66, %r6, %r65;
	ld.shared.f32 	%f74, [%r66];
	shl.b32 	%r67, %r82, 7;
	add.s32 	%r68, %r8, %r67;
	ld.shared.f32 	%f75, [%r68];
	fma.rn.f32 	%f76, %f74, %f75, %f125;
	ld.shared.f32 	%f77, [%r66+4];
	ld.shared.f32 	%f78, [%r68+128];
	fma.rn.f32 	%f79, %f77, %f78, %f76;
	ld.shared.f32 	%f80, [%r66+8];
	ld.shared.f32 	%f81, [%r68+256];
	fma.rn.f32 	%f82, %f80, %f81, %f79;
	ld.shared.f32 	%f83, [%r66+12];
	ld.shared.f32 	%f84, [%r68+384];
	fma.rn.f32 	%f85, %f83, %f84, %f82;
	ld.shared.f32 	%f86, [%r66+16];
	ld.shared.f32 	%f87, [%r68+512];
	fma.rn.f32 	%f88, %f86, %f87, %f85;
	ld.shared.f32 	%f89, [%r66+20];
	ld.shared.f32 	%f90, [%r68+640];
	fma.rn.f32 	%f91, %f89, %f90, %f88;
	ld.shared.f32 	%f92, [%r66+24];
	ld.shared.f32 	%f93, [%r68+768];
	fma.rn.f32 	%f94, %f92, %f93, %f91;
	ld.shared.f32 	%f95, [%r66+28];
	ld.shared.f32 	%f96, [%r68+896];
	fma.rn.f32 	%f125, %f95, %f96, %f94;
	add.s32 	%r82, %r82, 8;
$L__BB0_13:
	setp.eq.s32 	%p13, %r10, 0;
	@%p13 bra 	$L__BB0_20;
	add.s32 	%r69, %r10, -1;
	setp.lt.u32 	%p14, %r69, 3;
	@%p14 bra 	$L__BB0_16;
	shl.b32 	%r70, %r82, 2;
	add.s32 	%r71, %r6, %r70;
	ld.shared.f32 	%f98, [%r71];
	shl.b32 	%r72, %r82, 7;
	add.s32 	%r73, %r8, %r72;
	ld.shared.f32 	%f99, [%r73];
	fma.rn.f32 	%f100, %f98, %f99, %f125;
	ld.shared.f32 	%f101, [%r71+4];
	ld.shared.f32 	%f102, [%r73+128];
	fma.rn.f32 	%f103, %f101, %f102, %f100;
	ld.shared.f32 	%f104, [%r71+8];
	ld.shared.f32 	%f105, [%r73+256];
	fma.rn.f32 	%f106, %f104, %f105, %f103;
	ld.shared.f32 	%f107, [%r71+12];
	ld.shared.f32 	%f108, [%r73+384];
	fma.rn.f32 	%f125, %f107, %f108, %f106;
	add.s32 	%r82, %r82, 4;
$L__BB0_16:
	setp.eq.s32 	%p15, %r12, 0;
	@%p15 bra 	$L__BB0_20;
	setp.eq.s32 	%p16, %r12, 1;
	shl.b32 	%r74, %r82, 2;
	add.s32 	%r31, %r6, %r74;
	ld.shared.f32 	%f109, [%r31];
	shl.b32 	%r75, %r82, 7;
	add.s32 	%r32, %r8, %r75;
	ld.shared.f32 	%f110, [%r32];
	fma.rn.f32 	%f125, %f109, %f110, %f125;
	@%p16 bra 	$L__BB0_20;
	setp.eq.s32 	%p17, %r12, 2;
	ld.shared.f32 	%f111, [%r31+4];
	ld.shared.f32 	%f112, [%r32+128];
	fma.rn.f32 	%f125, %f111, %f112, %f125;
	@%p17 bra 	$L__BB0_20;
	ld.shared.f32 	%f113, [%r31+8];
	ld.shared.f32 	%f114, [%r32+256];
	fma.rn.f32 	%f125, %f113, %f114, %f125;
$L__BB0_20:
	bar.sync 	0;
	add.s32 	%r77, %r14, 1;
	setp.ne.s32 	%p18, %r14, %r5;
	@%p18 bra 	$L__BB0_2;
$L__BB0_21:
	setp.ge.s32 	%p19, %r3, %r34;
	setp.ge.s32 	%p20, %r4, %r36;
	or.pred  	%p21, %p19, %p20;
	@%p21 bra 	$L__BB0_23;
	ld.param.u64 	%rd13, [_Z19matrixMultGPUKernelPfS_S_iiii_param_2];
	mad.lo.s32 	%r76, %r3, %r36, %r4;
	cvta.to.global.u64 	%rd10, %rd13;
	mul.wide.s32 	%rd11, %r76, 4;
	add.s64 	%rd12, %rd10, %rd11;
	st.global.f32 	[%rd12], %f125;
$L__BB0_23:
	ret;

}


// ===== COMPILED SASS (sm_100) =====

	.target	sm_100

	.elftype	@"ET_EXEC"


//--------------------- .note.nv.tkinfo           --------------------------
	.section	.note.nv.tkinfo,"",@"SHT_NOTE"
	.sectionflags	@"SHF_NOTE_NV_TKINFO"
	.tkinfo
        /*0018*/ 	.word	0x00000002
        /*0030*/ 	.string	""
        /*0030*/ 	.string	"ptxas"
        /*0030*/ 	.string	"Cuda compilation tools, release 13.0, V13.0.88"
        /*0030*/ 	.string	"Build cuda_13.0.r13.0/compiler.36424714_0"
        /*0030*/ 	.string	"-arch sm_100 -m 64 "



//--------------------- .note.nv.cuinfo           --------------------------
	.section	.note.nv.cuinfo,"",@"SHT_NOTE"
	.sectionflags	@"SHF_NOTE_NV_CUINFO"
        /*0018*/ 	.short	0x0002
        /*001a*/ 	.short	0x0064
        /*001c*/ 	.short	0x0082
	.zero		2


//--------------------- .nv.info                  --------------------------
	.section	.nv.info,"",@"SHT_CUDA_INFO"
	.align	4


	//----- nvinfo : EIATTR_REGCOUNT
	.align		4
        /*0000*/ 	.byte	0x04, 0x2f
        /*0002*/ 	.short	(.L_1 - .L_0)
	.align		4
.L_0:
        /*0004*/ 	.word	index@(_Z19matrixMultGPUKernelPfS_S_iiii)
        /*0008*/ 	.word	0x0000001f


	//----- nvinfo : EIATTR_FRAME_SIZE
	.align		4
.L_1:
        /*000c*/ 	.byte	0x04, 0x11
        /*000e*/ 	.short	(.L_3 - .L_2)
	.align		4
.L_2:
        /*0010*/ 	.word	index@(_Z19matrixMultGPUKernelPfS_S_iiii)
        /*0014*/ 	.word	0x00000000


	//----- nvinfo : EIATTR_MIN_STACK_SIZE
	.align		4
.L_3:
        /*0018*/ 	.byte	0x04, 0x12
        /*001a*/ 	.short	(.L_5 - .L_4)
	.align		4
.L_4:
        /*001c*/ 	.word	index@(_Z19matrixMultGPUKernelPfS_S_iiii)
        /*0020*/ 	.word	0x00000000
.L_5:


//--------------------- .nv.compat                --------------------------
	.section	.nv.compat,"",@"SHT_CUDA_COMPAT_INFO"
	.align	4
        /*0000*/ 	.byte	0x02, 0x09, 0x00, 0x00, 0x02, 0x02, 0x01, 0x00, 0x02, 0x05, 0x05, 0x00, 0x03, 0x07, 0x01, 0x01
        /*0010*/ 	.byte	0x02, 0x03, 0x00, 0x00, 0x02, 0x06, 0x01, 0x00, 0x04, 0x0b, 0x08, 0x00, 0x09, 0x00, 0x00, 0x00
        /*0020*/ 	.byte	0x00, 0x00, 0x00, 0x00


//--------------------- .nv.info._Z19matrixMultGPUKernelPfS_S_iiii --------------------------
	.section	.nv.info._Z19matrixMultGPUKernelPfS_S_iiii,"",@"SHT_CUDA_INFO"
	.sectionflags	@""
	.align	4


	//----- nvinfo : EIATTR_CUDA_API_VERSION
	.align		4
        /*0000*/ 	.byte	0x04, 0x37
        /*0002*/ 	.short	(.L_7 - .L_6)
.L_6:
        /*0004*/ 	.word	0x00000082


	//----- nvinfo : EIATTR_KPARAM_INFO
	.align		4
.L_7:
        /*0008*/ 	.byte	0x04, 0x17
        /*000a*/ 	.short	(.L_9 - .L_8)
.L_8:
        /*000c*/ 	.word	0x00000000
        /*0010*/ 	.short	0x0006
        /*0012*/ 	.short	0x0024
        /*0014*/ 	.byte	0x00, 0xf0, 0x11, 0x00


	//----- nvinfo : EIATTR_KPARAM_INFO
	.align		4
.L_9:
        /*0018*/ 	.byte	0x04, 0x17
        /*001a*/ 	.short	(.L_11 - .L_10)
.L_10:
        /*001c*/ 	.word	0x00000000
        /*0020*/ 	.short	0x0005
        /*0022*/ 	.short	0x0020
        /*0024*/ 	.byte	0x00, 0xf0, 0x11, 0x00


	//----- nvinfo : EIATTR_KPARAM_INFO
	.align		4
.L_11:
        /*0028*/ 	.byte	0x04, 0x17
        /*002a*/ 	.short	(.L_13 - .L_12)
.L_12:
        /*002c*/ 	.word	0x00000000
        /*0030*/ 	.short	0x0004
        /*0032*/ 	.short	0x001c
        /*0034*/ 	.byte	0x00, 0xf0, 0x11, 0x00


	//----- nvinfo : EIATTR_KPARAM_INFO
	.align		4
.L_13:
        /*0038*/ 	.byte	0x04, 0x17
        /*003a*/ 	.short	(.L_15 - .L_14)
.L_14:
        /*003c*/ 	.word	0x00000000
        /*0040*/ 	.short	0x0003
        /*0042*/ 	.short	0x0018
        /*0044*/ 	.byte	0x00, 0xf0, 0x11, 0x00


	//----- nvinfo : EIATTR_KPARAM_INFO
	.align		4
.L_15:
        /*0048*/ 	.byte	0x04, 0x17
        /*004a*/ 	.short	(.L_17 - .L_16)
.L_16:
        /*004c*/ 	.word	0x00000000
        /*0050*/ 	.short	0x0002
        /*0052*/ 	.short	0x0010
        /*0054*/ 	.byte	0x00, 0xf5, 0x21, 0x00


	//----- nvinfo : EIATTR_KPARAM_INFO
	.align		4
.L_17:
        /*0058*/ 	.byte	0x04, 0x17
        /*005a*/ 	.short	(.L_19 - .L_18)
.L_18:
        /*005c*/ 	.word	0x00000000
        /*0060*/ 	.short	0x0001
        /*0062*/ 	.short	0x0008
        /*0064*/ 	.byte	0x00, 0xf5, 0x21, 0x00


	//----- nvinfo : EIATTR_KPARAM_INFO
	.align		4
.L_19:
        /*0068*/ 	.byte	0x04, 0x17
        /*006a*/ 	.short	(.L_21 - .L_20)
.L_20:
        /*006c*/ 	.word	0x00000000
        /*0070*/ 	.short	0x0000
        /*0072*/ 	.short	0x0000
        /*0074*/ 	.byte	0x00, 0xf5, 0x21, 0x00


	//----- nvinfo : EIATTR_SPARSE_MMA_MASK
	.align		4
.L_21:
        /*0078*/ 	.byte	0x03, 0x50
        /*007a*/ 	.short	0x0000


	//----- nvinfo : EIATTR_MAXREG_COUNT
	.align		4
        /*007c*/ 	.byte	0x03, 0x1b
        /*007e*/ 	.short	0x00ff


	//----- nvinfo : EIATTR_NUM_BARRIERS
	.align		4
        /*0080*/ 	.byte	0x02, 0x4c
        /*0082*/ 	.byte	0x01
	.zero		1


	//----- nvinfo : EIATTR_MERCURY_ISA_VERSION
	.align		4
        /*0084*/ 	.byte	0x03, 0x5f
        /*0086*/ 	.short	0x0101


	//----- nvinfo : EIATTR_UNUSED_LOAD_BYTE_OFFSET
	.align		4
        /*0088*/ 	.byte	0x04, 0x44
        /*008a*/ 	.short	(.L_23 - .L_22)


	//   ....[0]....
.L_22:
        /*008c*/ 	.word	0x00000b70
        /*0090*/ 	.word	0x00000fff


	//----- nvinfo : EIATTR_VRC_CTA_INIT_COUNT
	.align		4
.L_23:
        /*0094*/ 	.byte	0x02, 0x4a
	.zero		1
	.zero		1


	//----- nvinfo : EIATTR_EXIT_INSTR_OFFSETS
	.align		4
        /*0098*/ 	.byte	0x04, 0x1c
        /*009a*/ 	.short	(.L_25 - .L_24)


	//   ....[0]....
.L_24:
        /*009c*/ 	.word	0x00000c60


	//   ....[1]....
        /*00a0*/ 	.word	0x00000cb0


	//----- nvinfo : EIATTR_CBANK_PARAM_SIZE
	.align		4
.L_25:
        /*00a4*/ 	.byte	0x03, 0x19
        /*00a6*/ 	.short	0x0028


	//----- nvinfo : EIATTR_PARAM_CBANK
	.align		4
        /*00a8*/ 	.byte	0x04, 0x0a
        /*00aa*/ 	.short	(.L_27 - .L_26)
	.align		4
.L_26:
        /*00ac*/ 	.word	index@(.nv.constant0._Z19matrixMultGPUKernelPfS_S_iiii)
        /*00b0*/ 	.short	0x0380
        /*00b2*/ 	.short	0x0028


	//----- nvinfo : EIATTR_SW_WAR
	.align		4
.L_27:
        /*00b4*/ 	.byte	0x04, 0x36
        /*00b6*/ 	.short	(.L_29 - .L_28)
.L_28:
        /*00b8*/ 	.word	0x00000008
.L_29:


//--------------------- .nv.callgraph             --------------------------
	.section	.nv.callgraph,"",@"SHT_CUDA_CALLGRAPH"
	.align	4
	.sectionentsize	8
	.align		4
        /*0000*/ 	.word	0x00000000
	.align		4
        /*0004*/ 	.word	0xffffffff
	.align		4
        /*0008*/ 	.word	0x00000000
	.align		4
        /*000c*/ 	.word	0xfffffffe
	.align		4
        /*0010*/ 	.word	0x00000000
	.align		4
        /*0014*/ 	.word	0xfffffffd
	.align		4
        /*0018*/ 	.word	0x00000000
	.align		4
        /*001c*/ 	.word	0xfffffffc


//--------------------- .text._Z19matrixMultGPUKernelPfS_S_iiii --------------------------
	.section	.text._Z19matrixMultGPUKernelPfS_S_iiii,"ax",@progbits
	.align	128
        .global         _Z19matrixMultGPUKernelPfS_S_iiii
        .type           _Z19matrixMultGPUKernelPfS_S_iiii,@function
        .size           _Z19matrixMultGPUKernelPfS_S_iiii,(.L_x_8 - _Z19matrixMultGPUKernelPfS_S_iiii)
        .other          _Z19matrixMultGPUKernelPfS_S_iiii,@"STO_CUDA_ENTRY STV_DEFAULT"
_Z19matrixMultGPUKernelPfS_S_iiii:
.text._Z19matrixMultGPUKernelPfS_S_iiii:
[----:B------:R-:W-:Y:S08]  /*0000*/  LDC R1, c[0x0][0x37c] ;  /* 0x0000df00ff017b82 */ /* 0x000ff00000000800 */
[----:B------:R-:W0:Y:S01]  /*0010*/  LDC R5, c[0x0][0x3a4] ;  /* 0x0000e900ff057b82 */ /* 0x000e220000000800 */
[----:B------:R-:W1:Y:S01]  /*0020*/  LDCU.64 UR10, c[0x0][0x358] ;  /* 0x00006b00ff0a77ac */ /* 0x000e620008000a00 */
[----:B------:R-:W-:-:S06]  /*0030*/  HFMA2 R25, -RZ, RZ, 0, 0 ;  /* 0x00000000ff197431 */ /* 0x000fcc00000001ff */
[----:B------:R-:W2:Y:S08]  /*0040*/  LDC R4, c[0x0][0x39c] ;  /* 0x0000e700ff047b82 */ /* 0x000eb00000000800 */
[----:B------:R-:W-:Y:S01]  /*0050*/  S2UR UR4, SR_CTAID.Y ;  /* 0x00000000000479c3 */ /* 0x000fe20000002600 */
[----:B0-----:R-:W-:-:S07]  /*0060*/  IABS R7, R5 ;  /* 0x0000000500077213 */ /* 0x001fce0000000000 */
[----:B------:R-:W0:Y:S01]  /*0070*/  S2UR UR5, SR_CTAID.X ;  /* 0x00000000000579c3 */ /* 0x000e220000002500 */
[----:B------:R-:W3:Y:S01]  /*0080*/  I2F.RP R0, R7 ;  /* 0x0000000700007306 */ /* 0x000ee20000209400 */
[----:B--2---:R-:W-:-:S07]  /*0090*/  IADD3 R4, PT, PT, R4, -0x1, RZ ;  /* 0xffffffff04047810 */ /* 0x004fce0007ffe0ff */
[----:B---3--:R-:W2:Y:S02]  /*00a0*/  MUFU.RCP R0, R0 ;  /* 0x0000000000007308 */ /* 0x008ea40000001000 */
[----:B--2---:R-:W-:Y:S02]  /*00b0*/  IADD3 R2, PT, PT, R0, 0xffffffe, RZ ;  /* 0x0ffffffe00027810 */ /* 0x004fe40007ffe0ff */
[----:B------:R-:W-:-:S04]  /*00c0*/  IABS R0, R4 ;  /* 0x0000000400007213 */ /* 0x000fc80000000000 */
[----:B------:R2:W3:Y:S01]  /*00d0*/  F2I.FTZ.U32.TRUNC.NTZ R3, R2 ;  /* 0x0000000200037305 */ /* 0x0004e2000021f000 */
[----:B------:R-:W-:-:S04]  /*00e0*/  LOP3.LUT R4, R4, R5, RZ, 0x3c, !PT ;  /* 0x0000000504047212 */ /* 0x000fc800078e3cff */
[----:B------:R-:W-:Y:S01]  /*00f0*/  ISETP.GE.AND P1, PT, R4, RZ, PT ;  /* 0x000000ff0400720c */ /* 0x000fe20003f26270 */
[----:B--2---:R-:W-:Y:S02]  /*0100*/  IMAD.MOV.U32 R2, RZ, RZ, RZ ;  /* 0x000000ffff027224 */ /* 0x004fe400078e00ff */
[----:B---3--:R-:W-:-:S04]  /*0110*/  IMAD.MOV R6, RZ, RZ, -R3 ;  /* 0x000000ffff067224 */ /* 0x008fc800078e0a03 */
[----:B------:R-:W-:-:S04]  /*0120*/  IMAD R9, R6, R7, RZ ;  /* 0x0000000706097224 */ /* 0x000fc800078e02ff */
[----:B------:R-:W-:Y:S02]  /*0130*/  IMAD.HI.U32 R3, R3, R9, R2 ;  /* 0x0000000903037227 */ /* 0x000fe400078e0002 */
[----:B------:R-:W0:Y:S04]  /*0140*/  S2R R2, SR_TID.X ;  /* 0x0000000000027919 */ /* 0x000e280000002100 */
[----:B------:R-:W-:-:S05]  /*0150*/  IMAD.HI.U32 R3, R3, R0, RZ ;  /* 0x0000000003037227 */ /* 0x000fca00078e00ff */
[----:B------:R-:W-:-:S05]  /*0160*/  IADD3 R6, PT, PT, -R3, RZ, RZ ;  /* 0x000000ff03067210 */ /* 0x000fca0007ffe1ff */
[----:B------:R-:W-:-:S05]  /*0170*/  IMAD R0, R7, R6, R0 ;  /* 0x0000000607007224 */ /* 0x000fca00078e0200 */
[----:B------:R-:W-:-:S13]  /*0180*/  ISETP.GT.U32.AND P2, PT, R7, R0, PT ;  /* 0x000000000700720c */ /* 0x000fda0003f44070 */
[----:B------:R-:W-:Y:S01]  /*0190*/  @!P2 IMAD.IADD R0, R0, 0x1, -R7 ;  /* 0x000000010000a824 */ /* 0x000fe200078e0a07 */
[----:B------:R-:W-:Y:S01]  /*01a0*/  @!P2 IADD3 R3, PT, PT, R3, 0x1, RZ ;  /* 0x000000010303a810 */ /* 0x000fe20007ffe0ff */
[C---:B0-----:R-:W-:Y:S01]  /*01b0*/  IMAD R18, R5.reuse, UR5, R2 ;  /* 0x0000000505127c24 */ /* 0x041fe2000f8e0202 */
[----:B------:R-:W-:Y:S02]  /*01c0*/  ISETP.NE.AND P2, PT, R5, RZ, PT ;  /* 0x000000ff0500720c */ /* 0x000fe40003f45270 */
[----:B------:R-:W-:Y:S02]  /*01d0*/  ISETP.GE.U32.AND P0, PT, R0, R7, PT ;  /* 0x000000070000720c */ /* 0x000fe40003f06070 */
[----:B------:R-:W0:Y:S11]  /*01e0*/  S2R R0, SR_TID.Y ;  /* 0x0000000000007919 */ /* 0x000e360000002200 */
[----:B------:R-:W-:-:S05]  /*01f0*/  @P0 VIADD R3, R3, 0x1 ;  /* 0x0000000103030836 */ /* 0x000fca0000000000 */
[----:B------:R-:W-:Y:S02]  /*0200*/  @!P1 IADD3 R3, PT, PT, -R3, RZ, RZ ;  /* 0x000000ff03039210 */ /* 0x000fe40007ffe1ff */
[----:B------:R-:W-:-:S04]  /*0210*/  @!P2 LOP3.LUT R3, RZ, R5, RZ, 0x33, !PT ;  /* 0x00000005ff03a212 */ /* 0x000fc800078e33ff */
[----:B------:R-:W-:Y:S01]  /*0220*/  ISETP.GE.AND P0, PT, R3, RZ, PT ;  /* 0x000000ff0300720c */ /* 0x000fe20003f06270 */
[----:B0-----:R-:W-:-:S12]  /*0230*/  IMAD R21, R5, UR4, R0 ;  /* 0x0000000405157c24 */ /* 0x001fd8000f8e0200 */
[----:B-1----:R-:W-:Y:S05]  /*0240*/  @!P0 BRA `(.L_x_0) ;  /* 0x0000000800748947 */ /* 0x002fea0003800000 */
[----:B------:R-:W0:Y:S01]  /*0250*/  S2UR UR6, SR_CgaCtaId ;  /* 0x00000000000679c3 */ /* 0x000e220000008800 */
[----:B------:R-:W-:Y:S01]  /*0260*/  UMOV UR4, 0x400 ;  /* 0x0000040000047882 */ /* 0x000fe20000000000 */
[C---:B------:R-:W-:Y:S01]  /*0270*/  LOP3.LUT R6, R5.reuse, 0x7ffffff0, RZ, 0xc0, !PT ;  /* 0x7ffffff005067812 */ /* 0x040fe200078ec0ff */
[----:B------:R-:W-:Y:S01]  /*0280*/  UIADD3 UR5, UPT, UPT, UR4, 0x1000, URZ ;  /* 0x0000100004057890 */ /* 0x000fe2000fffe0ff */
[C---:B------:R-:W-:Y:S01]  /*0290*/  LOP3.LUT R16, R5.reuse, 0xf, RZ, 0xc0, !PT ;  /* 0x0000000f05107812 */ /* 0x040fe200078ec0ff */
[----:B------:R-:W-:Y:S01]  /*02a0*/  IMAD.MOV.U32 R25, RZ, RZ, RZ ;  /* 0x000000ffff197224 */ /* 0x000fe200078e00ff */
[C---:B------:R-:W-:Y:S02]  /*02b0*/  LOP3.LUT R7, R5.reuse, 0x7, RZ, 0xc0, !PT ;  /* 0x0000000705077812 */ /* 0x040fe400078ec0ff */
[----:B------:R-:W-:Y:S02]  /*02c0*/  LOP3.LUT R4, R5, 0x3, RZ, 0xc0, !PT ;  /* 0x0000000305047812 */ /* 0x000fe400078ec0ff */
[----:B------:R-:W-:Y:S01]  /*02d0*/  IADD3 R5, PT, PT, -R6, RZ, RZ ;  /* 0x000000ff06057210 */ /* 0x000fe20007ffe1ff */
[----:B0-----:R-:W-:-:S02]  /*02e0*/  ULEA UR5, UR6, UR5, 0x18 ;  /* 0x0000000506057291 */ /* 0x001fc4000f8ec0ff */
[----:B------:R-:W-:-:S04]  /*02f0*/  ULEA UR4, UR6, UR4, 0x18 ;  /* 0x0000000406047291 */ /* 0x000fc8000f8ec0ff */
[----:B------:R-:W-:Y:S02]  /*0300*/  LEA R17, R2, UR5, 0x2 ;  /* 0x0000000502117c11 */ /* 0x000fe4000f8e10ff */
[----:B------:R-:W-:Y:S01]  /*0310*/  LEA R19, R0, UR4, 0x7 ;  /* 0x0000000400137c11 */ /* 0x000fe2000f8e38ff */
[----:B------:R-:W-:-:S06]  /*0320*/  UMOV UR4, URZ ;  /* 0x000000ff00047c82 */ /* 0x000fcc0008000000 */
.L_x_6:
[----:B0-----:R-:W0:Y:S01]  /*0330*/  LDC R13, c[0x0][0x3a4] ;  /* 0x0000e900ff0d7b82 */ /* 0x001e220000000800 */
[----:B------:R-:W1:Y:S01]  /*0340*/  LDCU.64 UR6, c[0x0][0x398] ;  /* 0x00007300ff0677ac */ /* 0x000e620008000a00 */
[----:B------:R-:W-:Y:S01]  /*0350*/  IMAD.MOV.U32 R14, RZ, RZ, RZ ;  /* 0x000000ffff0e7224 */ /* 0x000fe200078e00ff */
[----:B------:R-:W2:Y:S01]  /*0360*/  LDCU UR8, c[0x0][0x3a0] ;  /* 0x00007400ff0877ac */ /* 0x000ea20008000800 */
[C---:B0-----:R-:W-:Y:S02]  /*0370*/  IMAD R12, R13.reuse, UR4, R2 ;  /* 0x000000040d0c7c24 */ /* 0x041fe4000f8e0202 */
[----:B------:R-:W-:-:S03]  /*0380*/  IMAD R23, R13, UR4, R0 ;  /* 0x000000040d177c24 */ /* 0x000fc6000f8e0200 */
[----:B-1----:R-:W-:Y:S02]  /*0390*/  ISETP.GE.AND P0, PT, R12, UR7, PT ;  /* 0x000000070c007c0c */ /* 0x002fe4000bf06270 */
[----:B------:R-:W-:Y:S02]  /*03a0*/  ISETP.GE.AND P1, PT, R23, UR7, PT ;  /* 0x0000000717007c0c */ /* 0x000fe4000bf26270 */
[----:B------:R-:W-:Y:S02]  /*03b0*/  ISETP.GE.OR P0, PT, R21, UR6, P0 ;  /* 0x0000000615007c0c */ /* 0x000fe40008706670 */
[----:B--2---:R-:W-:-:S11]  /*03c0*/  ISETP.GE.OR P1, PT, R18, UR8, P1 ;  /* 0x0000000812007c0c */ /* 0x004fd60008f26670 */
[----:B------:R-:W0:Y:S01]  /*03d0*/  @!P0 LDC.64 R10, c[0x0][0x380] ;  /* 0x0000e000ff0a8b82 */ /* 0x000e220000000a00 */
[----:B------:R-:W-:Y:S01]  /*03e0*/  @!P0 IMAD R15, R21, UR7, R12 ;  /* 0x00000007150f8c24 */ /* 0x000fe2000f8e020c */
[----:B------:R-:W-:Y:S01]  /*03f0*/  MOV R12, RZ ;  /* 0x000000ff000c7202 */ /* 0x000fe20000000f00 */
[----:B------:R-:W-:-:S05]  /*0400*/  @!P1 IMAD R23, R23, UR8, R18 ;  /* 0x0000000817179c24 */ /* 0x000fca000f8e0212 */
[----:B------:R-:W1:Y:S01]  /*0410*/  @!P1 LDC.64 R8, c[0x0][0x388] ;  /* 0x0000e200ff089b82 */ /* 0x000e620000000a00 */
[----:B0-----:R-:W-:-:S05]  /*0420*/  @!P0 IMAD.WIDE R10, R15, 0x4, R10 ;  /* 0x000000040f0a8825 */ /* 0x001fca00078e020a */
[----:B------:R-:W2:Y:S01]  /*0430*/  @!P0 LDG.E R12, desc[UR10][R10.64] ;  /* 0x0000000a0a0c8981 */ /* 0x000ea2000c1e1900 */
[----:B-1----:R-:W-:-:S05]  /*0440*/  @!P1 IMAD.WIDE R8, R23, 0x4, R8 ;  /* 0x0000000417089825 */ /* 0x002fca00078e0208 */
[----:B------:R-:W3:Y:S01]  /*0450*/  @!P1 LDG.E R14, desc[UR10][R8.64] ;  /* 0x0000000a080e9981 */ /* 0x000ee2000c1e1900 */
[----:B------:R-:W-:Y:S02]  /*0460*/  ISETP.GE.AND P1, PT, R13, 0x1, PT ;  /* 0x000000010d00780c */ /* 0x000fe40003f26270 */
[----:B------:R-:W-:Y:S02]  /*0470*/  LEA R23, R0, UR5, 0x7 ;  /* 0x0000000500177c11 */ /* 0x000fe4000f8e38ff */
[C---:B------:R-:W-:Y:S02]  /*0480*/  LEA R15, R2.reuse, R19, 0x2 ;  /* 0x00000013020f7211 */ /* 0x040fe400078e10ff */
[----:B------:R-:W-:Y:S02]  /*0490*/  LEA R23, R2, R23, 0x2 ;  /* 0x0000001702177211 */ /* 0x000fe400078e10ff */
[----:B------:R-:W-:Y:S01]  /*04a0*/  ISETP.NE.AND P0, PT, R3, UR4, PT ;  /* 0x0000000403007c0c */ /* 0x000fe2000bf05270 */
[----:B------:R-:W-:Y:S01]  /*04b0*/  UIADD3 UR4, UPT, UPT, UR4, 0x1, URZ ;  /* 0x0000000104047890 */ /* 0x000fe2000fffe0ff */
[----:B--2---:R0:W-:Y:S04]  /*04c0*/  STS [R15], R12 ;  /* 0x0000000c0f007388 */ /* 0x0041e80000000800 */
[----:B---3--:R0:W-:Y:S01]  /*04d0*/  STS [R23], R14 ;  /* 0x0000000e17007388 */ /* 0x0081e20000000800 */
[----:B------:R-:W-:Y:S06]  /*04e0*/  BAR.SYNC.DEFER_BLOCKING 0x0 ;  /* 0x0000000000007b1d */ /* 0x000fec0000010000 */
[----:B------:R-:W-:Y:S05]  /*04f0*/  @!P1 BRA `(.L_x_1) ;  /* 0x0000000400c09947 */ /* 0x000fea0003800000 */
[----:B------:R-:W-:Y:S01]  /*0500*/  ISETP.GE.U32.AND P1, PT, R13, 0x10, PT ;  /* 0x000000100d00780c */ /* 0x000fe20003f26070 */
[----:B------:R-:W-:-:S12]  /*0510*/  IMAD.MOV.U32 R20, RZ, RZ, RZ ;  /* 0x000000ffff147224 */ /* 0x000fd800078e00ff */
[----:B------:R-:W-:Y:S05]  /*0520*/  @!P1 BRA `(.L_x_2) ;  /* 0x0000000000d09947 */ /* 0x000fea0003800000 */
[----:B------:R-:W1:Y:S01]  /*0530*/  S2UR UR6, SR_CgaCtaId ;  /* 0x00000000000679c3 */ /* 0x000e620000008800 */
[----:B------:R-:W-:Y:S01]  /*0540*/  UMOV UR5, 0x400 ;  /* 0x0000040000057882 */ /* 0x000fe20000000000 */
[----:B------:R-:W-:Y:S01]  /*0550*/  MOV R20, R5 ;  /* 0x0000000500147202 */ /* 0x000fe20000000f00 */
[----:B------:R-:W-:Y:S02]  /*0560*/  UIADD3 UR8, UPT, UPT, UR5, 0x1000, URZ ;  /* 0x0000100005087890 */ /* 0x000fe4000fffe0ff */
[----:B-1----:R-:W-:Y:S02]  /*0570*/  ULEA UR7, UR6, UR5, 0x18 ;  /* 0x0000000506077291 */ /* 0x002fe4000f8ec0ff */
[----:B------:R-:W-:-:S04]  /*0580*/  ULEA UR5, UR6, UR8, 0x18 ;  /* 0x0000000806057291 */ /* 0x000fc8000f8ec0ff */
[----:B------:R-:W-:Y:S02]  /*0590*/  LEA R19, R0, UR7, 0x7 ;  /* 0x0000000700137c11 */ /* 0x000fe4000f8e38ff */
[----:B------:R-:W-:Y:S02]  /*05a0*/  LEA R17, R2, UR5, 0x2 ;  /* 0x0000000502117c11 */ /* 0x000fe4000f8e10ff */
[----:B0-----:R-:W-:-:S03]  /*05b0*/  IADD3 R23, PT, PT, R19, 0x20, RZ ;  /* 0x0000002013177810 */ /* 0x001fc60007ffe0ff */
[----:B------:R-:W-:-:S07]  /*05c0*/  VIADD R22, R17, 0x400 ;  /* 0x0000040011167836 */ /* 0x000fce0000000000 */
.L_x_3:
[----:B------:R-:W-:Y:S01]  /*05d0*/  LDS R8, [R22+-0x400] ;  /* 0xfffc000016087984 */ /* 0x000fe20000000800 */
[----:B------:R-:W-:-:S03]  /*05e0*/  IADD3 R20, PT, PT, R20, 0x10, RZ ;  /* 0x0000001014147810 */ /* 0x000fc60007ffe0ff */
[----:B------:R-:W0:Y:S01]  /*05f0*/  LDS.128 R12, [R23+-0x20] ;  /* 0xffffe000170c7984 */ /* 0x000e220000000c00 */
[----:B------:R-:W-:-:S03]  /*0600*/  ISETP.NE.AND P1, PT, R20, RZ, PT ;  /* 0x000000ff1400720c */ /* 0x000fc60003f25270 */
[----:B------:R-:W1:Y:S04]  /*0610*/  LDS R9, [R22+-0x380] ;  /* 0xfffc800016097984 */ /* 0x000e680000000800 */
[----:B------:R-:W2:Y:S04]  /*0620*/  LDS R27, [R22+-0x300] ;  /* 0xfffd0000161b7984 */ /* 0x000ea80000000800 */
[----:B------:R-:W-:Y:S01]  /*0630*/  LDS R24, [R22+-0x180] ;  /* 0xfffe800016187984 */ /* 0x000fe20000000800 */
[----:B0-----:R-:W-:-:S03]  /*0640*/  FFMA R8, R12, R8, R25 ;  /* 0x000000080c087223 */ /* 0x001fc60000000019 */
[----:B------:R-:W0:Y:S01]  /*0650*/  LDS R12, [R22+-0x280] ;  /* 0xfffd8000160c7984 */ /* 0x000e220000000800 */
[----:B-1----:R-:W-:-:S03]  /*0660*/  FFMA R26, R9, R13, R8 ;  /* 0x0000000d091a7223 */ /* 0x002fc60000000008 */
[----:B------:R-:W-:Y:S01]  /*0670*/  LDS R13, [R22+-0x200] ;  /* 0xfffe0000160d7984 */ /* 0x000fe20000000800 */
[----:B--2---:R-:W-:-:S03]  /*0680*/  FFMA R27, R27, R14, R26 ;  /* 0x0000000e1b1b7223 */ /* 0x004fc6000000001a */
[----:B------:R-:W1:Y:S04]  /*0690*/  LDS.128 R8, [R23+-0x10] ;  /* 0xfffff00017087984 */ /* 0x000e680000000c00 */
[----:B------:R-:W2:Y:S01]  /*06a0*/  LDS R25, [R22+-0x100] ;  /* 0xffff000016197984 */ /* 0x000ea20000000800 */
[----:B0-----:R-:W-:-:S03]  /*06b0*/  FFMA R15, R12, R15, R27 ;  /* 0x0000000f0c0f7223 */ /* 0x001fc6000000001b */
[----:B------:R-:W-:Y:S01]  /*06c0*/  LDS R27, [R22] ;  /* 0x00000000161b7984 */ /* 0x000fe20000000800 */
[----:B-1----:R-:W-:-:S03]  /*06d0*/  FFMA R13, R8, R13, R15 ;  /* 0x0000000d080d7223 */ /* 0x002fc6000000000f */
[----:B------:R-:W0:Y:S01]  /*06e0*/  LDS R8, [R22+-0x80] ;  /* 0xffff800016087984 */ /* 0x000e220000000800 */
[----:B------:R-:W-:-:S03]  /*06f0*/  FFMA R26, R24, R9, R13 ;  /* 0x00000009181a7223 */ /* 0x000fc6000000000d */
[----:B------:R-:W1:Y:S01]  /*0700*/  LDS.128 R12, [R23] ;  /* 0x00000000170c7984 */ /* 0x000e620000000c00 */
[----:B--2---:R-:W-:-:S03]  /*0710*/  FFMA R9, R25, R10, R26 ;  /* 0x0000000a19097223 */ /* 0x004fc6000000001a */
[----:B------:R-:W2:Y:S04]  /*0720*/  LDS R24, [R22+0x80] ;  /* 0x0000800016187984 */ /* 0x000ea80000000800 */
[----:B------:R-:W3:Y:S01]  /*0730*/  LDS R25, [R22+0x100] ;  /* 0x0001000016197984 */ /* 0x000ee20000000800 */
[----:B0-----:R-:W-:-:S04]  /*0740*/  FFMA R9, R8, R11, R9 ;  /* 0x0000000b08097223 */ /* 0x001fc80000000009 */
[----:B-1----:R-:W-:Y:S02]  /*0750*/  FFMA R9, R12, R27, R9 ;  /* 0x0000001b0c097223 */ /* 0x002fe40000000009 */
[----:B------:R-:W0:Y:S02]  /*0760*/  LDS R12, [R22+0x180] ;  /* 0x00018000160c7984 */ /* 0x000e240000000800 */
[----:B--2---:R-:W-:Y:S02]  /*0770*/  FFMA R24, R24, R13, R9 ;  /* 0x0000000d18187223 */ /* 0x004fe40000000009 */
[----:B------:R-:W-:Y:S02]  /*0780*/  LDS R13, [R22+0x200] ;  /* 0x00020000160d7984 */ /* 0x000fe40000000800 */
[----:B---3--:R-:W-:Y:S02]  /*0790*/  FFMA R25, R25, R14, R24 ;  /* 0x0000000e19197223 */ /* 0x008fe40000000018 */
[----:B------:R1:W2:Y:S04]  /*07a0*/  LDS.128 R8, [R23+0x10] ;  /* 0x0000100017087984 */ /* 0x0002a80000000c00 */
[----:B------:R-:W3:Y:S04]  /*07b0*/  LDS R27, [R22+0x280] ;  /* 0x00028000161b7984 */ /* 0x000ee80000000800 */
[----:B------:R-:W4:Y:S01]  /*07c0*/  LDS R24, [R22+0x300] ;  /* 0x0003000016187984 */ /* 0x000f220000000800 */
[----:B-1----:R-:W-:-:S03]  /*07d0*/  IADD3 R23, PT, PT, R23, 0x40, RZ ;  /* 0x0000004017177810 */ /* 0x002fc60007ffe0ff */
[----:B------:R1:W5:Y:S02]  /*07e0*/  LDS R14, [R22+0x380] ;  /* 0x00038000160e7984 */ /* 0x0003640000000800 */
[----:B-1----:R-:W-:Y:S02]  /*07f0*/  VIADD R22, R22, 0x800 ;  /* 0x0000080016167836 */ /* 0x002fe40000000000 */
[----:B0-----:R-:W-:-:S04]  /*0800*/  FFMA R15, R12, R15, R25 ;  /* 0x0000000f0c0f7223 */ /* 0x001fc80000000019 */
[----:B--2---:R-:W-:-:S04]  /*0810*/  FFMA R8, R8, R13, R15 ;  /* 0x0000000d08087223 */ /* 0x004fc8000000000f */
[----:B---3--:R-:W-:-:S04]  /*0820*/  FFMA R9, R27, R9, R8 ;  /* 0x000000091b097223 */ /* 0x008fc80000000008 */
[----:B----4-:R-:W-:-:S04]  /*0830*/  FFMA R9, R24, R10, R9 ;  /* 0x0000000a18097223 */ /* 0x010fc80000000009 */
[----:B-----5:R-:W-:Y:S01]  /*0840*/  FFMA R25, R14, R11, R9 ;  /* 0x0000000b0e197223 */ /* 0x020fe20000000009 */
[----:B------:R-:W-:Y:S06]  /*0850*/  @P1 BRA `(.L_x_3) ;  /* 0xfffffffc005c1947 */ /* 0x000fec000383ffff */
[----:B------:R-:W-:-:S07]  /*0860*/  MOV R20, R6 ;  /* 0x0000000600147202 */ /* 0x000fce0000000f00 */
.L_x_2:
[----:B------:R-:W-:-:S13]  /*0870*/  ISETP.NE.AND P1, PT, R16, RZ, PT ;  /* 0x000000ff1000720c */ /* 0x000fda0003f25270 */
[----:B------:R-:W-:Y:S05]  /*0880*/  @!P1 BRA `(.L_x_1) ;  /* 0x0000000000dc9947 */ /* 0x000fea0003800000 */
[----:B------:R-:W-:Y:S02]  /*0890*/  IADD3 R8, PT, PT, R16, -0x1, RZ ;  /* 0xffffffff10087810 */ /* 0x000fe40007ffe0ff */
[----:B------:R-:W-:Y:S02]  /*08a0*/  ISETP.NE.AND P2, PT, R7, RZ, PT ;  /* 0x000000ff0700720c */ /* 0x000fe40003f45270 */
[----:B------:R-:W-:-:S13]  /*08b0*/  ISETP.GE.U32.AND P1, PT, R8, 0x7, PT ;  /* 0x000000070800780c */ /* 0x000fda0003f26070 */
[----:B------:R-:W-:Y:S05]  /*08c0*/  @!P1 BRA `(.L_x_4) ;  /* 0x0000000000549947 */ /* 0x000fea0003800000 */
[C---:B------:R-:W-:Y:S01]  /*08d0*/  IMAD R22, R20.reuse, 0x80, R17 ;  /* 0x0000008014167824 */ /* 0x040fe200078e0211 */
[C---:B------:R-:W-:Y:S02]  /*08e0*/  LEA R27, R20.reuse, R19, 0x2 ;  /* 0x00000013141b7211 */ /* 0x040fe400078e10ff */
[----:B------:R-:W-:Y:S02]  /*08f0*/  IADD3 R20, PT, PT, R20, 0x8, RZ ;  /* 0x0000000814147810 */ /* 0x000fe40007ffe0ff */
[----:B0-----:R-:W-:Y:S04]  /*0900*/  LDS R12, [R22] ;  /* 0x00000000160c7984 */ /* 0x001fe80000000800 */
[----:B------:R-:W0:Y:S04]  /*0910*/  LDS.128 R8, [R27] ;  /* 0x000000001b087984 */ /* 0x000e280000000c00 */
[----:B------:R-:W1:Y:S04]  /*0920*/  LDS R13, [R22+0x80] ;  /* 0x00008000160d7984 */ /* 0x000e680000000800 */
[----:B------:R-:W2:Y:S04]  /*0930*/  LDS R23, [R22+0x100] ;  /* 0x0001000016177984 */ /* 0x000ea80000000800 */
[----:B------:R-:W-:Y:S04]  /*0940*/  LDS R24, [R22+0x280] ;  /* 0x0002800016187984 */ /* 0x000fe80000000800 */
[----:B------:R-:W-:Y:S01]  /*0950*/  LDS R26, [R22+0x380] ;  /* 0x00038000161a7984 */ /* 0x000fe20000000800 */
[----:B0-----:R-:W-:-:S03]  /*0960*/  FFMA R12, R8, R12, R25 ;  /* 0x0000000c080c7223 */ /* 0x001fc60000000019 */
[----:B------:R-:W0:Y:S01]  /*0970*/  LDS R8, [R22+0x180] ;  /* 0x0001800016087984 */ /* 0x000e220000000800 */
[----:B-1----:R-:W-:-:S03]  /*0980*/  FFMA R28, R13, R9, R12 ;  /* 0x000000090d1c7223 */ /* 0x002fc6000000000c */
[----:B------:R-:W-:Y:S01]  /*0990*/  LDS R9, [R22+0x200] ;  /* 0x0002000016097984 */ /* 0x000fe20000000800 */
[----:B--2---:R-:W-:-:S03]  /*09a0*/  FFMA R23, R23, R10, R28 ;  /* 0x0000000a17177223 */ /* 0x004fc6000000001c */
[----:B------:R-:W1:Y:S04]  /*09b0*/  LDS.128 R12, [R27+0x10] ;  /* 0x000010001b0c7984 */ /* 0x000e680000000c00 */
[----:B------:R-:W2:Y:S01]  /*09c0*/  LDS R25, [R22+0x300] ;  /* 0x0003000016197984 */ /* 0x000ea20000000800 */
[----:B0-----:R-:W-:-:S04]  /*09d0*/  FFMA R11, R8, R11, R23 ;  /* 0x0000000b080b7223 */ /* 0x001fc80000000017 */
[----:B-1----:R-:W-:-:S04]  /*09e0*/  FFMA R9, R12, R9, R11 ;  /* 0x000000090c097223 */ /* 0x002fc8000000000b */
[----:B------:R-:W-:-:S04]  /*09f0*/  FFMA R24, R24, R13, R9 ;  /* 0x0000000d18187223 */ /* 0x000fc80000000009 */
[----:B--2---:R-:W-:-:S04]  /*0a00*/  FFMA R25, R25, R14, R24 ;  /* 0x0000000e19197223 */ /* 0x004fc80000000018 */
[----:B------:R-:W-:-:S07]  /*0a10*/  FFMA R25, R26, R15, R25 ;  /* 0x0000000f1a197223 */ /* 0x000fce0000000019 */
.L_x_4:
[----:B------:R-:W-:Y:S05]  /*0a20*/  @!P2 BRA `(.L_x_1) ;  /* 0x000000000074a947 */ /* 0x000fea0003800000 */
[----:B------:R-:W-:Y:S01]  /*0a30*/  VIADD R8, R7, 0xffffffff ;  /* 0xffffffff07087836 */ /* 0x000fe20000000000 */
[----:B------:R-:W-:-:S04]  /*0a40*/  ISETP.NE.AND P2, PT, R4, RZ, PT ;  /* 0x000000ff0400720c */ /* 0x000fc80003f45270 */
[----:B------:R-:W-:-:S13]  /*0a50*/  ISETP.GE.U32.AND P1, PT, R8, 0x3, PT ;  /* 0x000000030800780c */ /* 0x000fda0003f26070 */
[----:B------:R-:W-:Y:S05]  /*0a60*/  @!P1 BRA `(.L_x_5) ;  /* 0x0000000000309947 */ /* 0x000fea0003800000 */
[C---:B------:R-:W-:Y:S02]  /*0a70*/  LEA R8, R20.reuse, R19, 0x2 ;  /* 0x0000001314087211 */ /* 0x040fe400078e10ff */
[C---:B0-----:R-:W-:Y:S01]  /*0a80*/  LEA R12, R20.reuse, R17, 0x7 ;  /* 0x00000011140c7211 */ /* 0x041fe200078e38ff */
[----:B------:R-:W-:-:S03]  /*0a90*/  VIADD R20, R20, 0x4 ;  /* 0x0000000414147836 */ /* 0x000fc60000000000 */
[----:B------:R-:W-:Y:S04]  /*0aa0*/  LDS.128 R8, [R8] ;  /* 0x0000000008087984 */ /* 0x000fe80000000c00 */
[----:B------:R-:W0:Y:S04]  /*0ab0*/  LDS R13, [R12] ;  /* 0x000000000c0d7984 */ /* 0x000e280000000800 */
[----:B------:R-:W1:Y:S04]  /*0ac0*/  LDS R15, [R12+0x80] ;  /* 0x000080000c0f7984 */ /* 0x000e680000000800 */
[----:B------:R-:W2:Y:S04]  /*0ad0*/  LDS R22, [R12+0x100] ;  /* 0x000100000c167984 */ /* 0x000ea80000000800 */
[----:B------:R-:W3:Y:S01]  /*0ae0*/  LDS R23, [R12+0x180] ;  /* 0x000180000c177984 */ /* 0x000ee20000000800 */
[----:B0-----:R-:W-:-:S04]  /*0af0*/  FFMA R14, R8, R13, R25 ;  /* 0x0000000d080e7223 */ /* 0x001fc80000000019 */
[----:B-1----:R-:W-:-:S04]  /*0b00*/  FFMA R9, R15, R9, R14 ;  /* 0x000000090f097223 */ /* 0x002fc8000000000e */
[----:B--2---:R-:W-:-:S04]  /*0b10*/  FFMA R10, R22, R10, R9 ;  /* 0x0000000a160a7223 */ /* 0x004fc80000000009 */
[----:B---3--:R-:W-:-:S07]  /*0b20*/  FFMA R25, R23, R11, R10 ;  /* 0x0000000b17197223 */ /* 0x008fce000000000a */
.L_x_5:
[----:B------:R-:W-:Y:S05]  /*0b30*/  @!P2 BRA `(.L_x_1) ;  /* 0x000000000030a947 */ /* 0x000fea0003800000 */
[C---:B------:R-:W-:Y:S02]  /*0b40*/  LEA R8, R20.reuse, R19, 0x2 ;  /* 0x0000001314087211 */ /* 0x040fe400078e10ff */
[----:B------:R-:W-:Y:S02]  /*0b50*/  LEA R13, R20, R17, 0x7 ;  /* 0x00000011140d7211 */ /* 0x000fe400078e38ff */
[----:B------:R-:W-:Y:S02]  /*0b60*/  ISETP.NE.AND P1, PT, R4, 0x1, PT ;  /* 0x000000010400780c */ /* 0x000fe40003f25270 */
[----:B------:R-:W-:Y:S04]  /*0b70*/  LDS.128 R8, [R8] ;  /* 0x0000000008087984 */ /* 0x000fe80000000c00 */
[----:B0-----:R-:W0:Y:S02]  /*0b80*/  LDS R12, [R13] ;  /* 0x000000000d0c7984 */ /* 0x001e240000000800 */
[----:B0-----:R-:W-:-:S05]  /*0b90*/  FFMA R25, R8, R12, R25 ;  /* 0x0000000c08197223 */ /* 0x001fca0000000019 */
[----:B------:R-:W-:Y:S05]  /*0ba0*/  @!P1 BRA `(.L_x_1) ;  /* 0x0000000000149947 */ /* 0x000fea0003800000 */
[----:B------:R-:W-:Y:S01]  /*0bb0*/  ISETP.NE.AND P1, PT, R4, 0x2, PT ;  /* 0x000000020400780c */ /* 0x000fe20003f25270 */
[----:B------:R-:W0:-:S12]  /*0bc0*/  LDS R8, [R13+0x80] ;  /* 0x000080000d087984 */ /* 0x000e180000000800 */
[----:B------:R-:W1:Y:S01]  /*0bd0*/  @P1 LDS R12, [R13+0x100] ;  /* 0x000100000d0c1984 */ /* 0x000e620000000800 */
[----:B0-----:R-:W-:-:S04]  /*0be0*/  FFMA R25, R8, R9, R25 ;  /* 0x0000000908197223 */ /* 0x001fc80000000019 */
[----:B-1----:R-:W-:-:S07]  /*0bf0*/  @P1 FFMA R25, R12, R10, R25 ;  /* 0x0000000a0c191223 */ /* 0x002fce0000000019 */
.L_x_1:
[----:B------:R-:W-:Y:S06]  /*0c00*/  BAR.SYNC.DEFER_BLOCKING 0x0 ;  /* 0x0000000000007b1d */ /* 0x000fec0000010000 */
[----:B------:R-:W-:Y:S05]  /*0c10*/  @P0 BRA `(.L_x_6) ;  /* 0xfffffff400c40947 */ /* 0x000fea000383ffff */
.L_x_0:
[----:B------:R-:W1:Y:S01]  /*0c20*/  LDCU UR4, c[0x0][0x3a0] ;  /* 0x00007400ff0477ac */ /* 0x000e620008000800 */
[----:B------:R-:W2:Y:S01]  /*0c30*/  LDCU UR5, c[0x0][0x398] ;  /* 0x00007300ff0577ac */ /* 0x000ea20008000800 */
[----:B-1----:R-:W-:-:S04]  /*0c40*/  ISETP.GE.AND P0, PT, R18, UR4, PT ;  /* 0x0000000412007c0c */ /* 0x002fc8000bf06270 */
[----:B--2---:R-:W-:-:S13]  /*0c50*/  ISETP.GE.OR P0, PT, R21, UR5, P0 ;  /* 0x0000000515007c0c */ /* 0x004fda0008706670 */
[----:B------:R-:W-:Y:S05]  /*0c60*/  @P0 EXIT ;  /* 0x000000000000094d */ /* 0x000fea0003800000 */
[----:B------:R-:W1:Y:S01]  /*0c70*/  LDC.64 R2, c[0x0][0x390] ;  /* 0x0000e400ff027b82 */ /* 0x000e620000000a00 */
[----:B------:R-:W-:-:S04]  /*0c80*/  IMAD R21, R21, UR4, R18 ;  /* 0x0000000415157c24 */ /* 0x000fc8000f8e0212 */
[----:B-1----:R-:W-:-:S05]  /*0c90*/  IMAD.WIDE R2, R21, 0x4, R2 ;  /* 0x0000000415027825 */ /* 0x002fca00078e0202 */
[----:B------:R-:W-:Y:S01]  /*0ca0*/  STG.E desc[UR10][R2.64], R25 ;  /* 0x0000001902007986 */ /* 0x000fe2000c10190a */
[----:B------:R-:W-:Y:S05]  /*0cb0*/  EXIT ;  /* 0x000000000000794d */ /* 0x000fea0003800000 */
.L_x_7:
[----:B------:R-:W-:-:S00]  /*0cc0*/  BRA `(.L_x_7) ;  /* 0xfffffffc00fc7947 */ /* 0x000fc0000383ffff */
[----:B------:R-:W-:-:S00]  /*0cd0*/  NOP ;  /* 0x0000000000007918 */ /* 0x000fc00000000000 */
        /* <DEDUP_REMOVED lines=10> */
.L_x_8:


//--------------------- .nv.shared._Z19matrixMultGPUKernelPfS_S_iiii --------------------------
	.section	.nv.shared._Z19matrixMultGPUKernelPfS_S_iiii,"aw",@nobits
	.sectionflags	@""
	.align	4
.nv.shared._Z19matrixMultGPUKernelPfS_S_iiii:
	.zero		9216


//--------------------- .nv.shared.reserved.0     --------------------------
	.section	.nv.shared.reserved.0,"aw",@nobits
	.weak		__nv_reservedSMEM_offset_0_alias
	.size		__nv_reservedSMEM_offset_0_alias, 0, 64
	.other		__nv_reservedSMEM_offset_0_alias,@"STO_CUDA_RESERVED_SHARED STV_DEFAULT"
__nv_reservedSMEM_offset_0_alias:
	.zero		0
	.zero		64


//--------------------- .nv.constant0._Z19matrixMultGPUKernelPfS_S_iiii --------------------------
	.section	.nv.constant0._Z19matrixMultGPUKernelPfS_S_iiii,"a",@progbits
	.sectionflags	@""
	.align	4
.nv.constant0._Z19matrixMultGPUKernelPfS_S_iiii:
	.zero		936


//--------------------- SYMBOLS --------------------------

	.type		.nv.reservedSmem.offset0,@object
	.size		.nv.reservedSmem.offset0,0x4
	.type		.nv.reservedSmem.cap,@object
	.size		.nv.reservedSmem.cap,0x4
